//
// Generated by NVIDIA NVVM Compiler
//
// Compiler Build ID: CL-36424714
// Cuda compilation tools, release 13.0, V13.0.88
// Based on NVVM 20.0.0
//

.version 9.0
.target sm_100
.address_size 64

	// .globl	_Z17compute_ax_plus_yPii

.visible .entry _Z17compute_ax_plus_yPii(
	.param .u64 .ptr .align 1 _Z17compute_ax_plus_yPii_param_0,
	.param .u32 _Z17compute_ax_plus_yPii_param_1
)
{
	.reg .b32 	%r<7>;
	.reg .b64 	%rd<5>;

	ld.param.u64 	%rd1, [_Z17compute_ax_plus_yPii_param_0];
	ld.param.u32 	%r1, [_Z17compute_ax_plus_yPii_param_1];
	cvta.to.global.u64 	%rd2, %rd1;
	mov.u32 	%r2, %tid.x;
	mov.u32 	%r3, %ctaid.x;
	mov.u32 	%r4, %ntid.x;
	mad.lo.s32 	%r5, %r3, %r4, %r2;
	mad.lo.s32 	%r6, %r1, %r2, %r3;
	mul.wide.s32 	%rd3, %r5, 4;
	add.s64 	%rd4, %rd2, %rd3;
	st.global.u32 	[%rd4], %r6;
	ret;

}


// ===== COMPILED SASS (sm_100) =====

	.target	sm_100

	.elftype	@"ET_EXEC"


//--------------------- .note.nv.tkinfo           --------------------------
	.section	.note.nv.tkinfo,"",@"SHT_NOTE"
	.sectionflags	@"SHF_NOTE_NV_TKINFO"
	.tkinfo
        /*0018*/ 	.word	0x00000002
        /*0030*/ 	.string	""
        /*0030*/ 	.string	"ptxas"
        /*0030*/ 	.string	"Cuda compilation tools, release 13.0, V13.0.88"
        /*0030*/ 	.string	"Build cuda_13.0.r13.0/compiler.36424714_0"
        /*0030*/ 	.string	"-arch sm_100 -m 64 "



//--------------------- .note.nv.cuinfo           --------------------------
	.section	.note.nv.cuinfo,"",@"SHT_NOTE"
	.sectionflags	@"SHF_NOTE_NV_CUINFO"
        /*0018*/ 	.short	0x0002
        /*001a*/ 	.short	0x0064
        /*001c*/ 	.short	0x0082
	.zero		2


//--------------------- .nv.info                  --------------------------
	.section	.nv.info,"",@"SHT_CUDA_INFO"
	.align	4


	//----- nvinfo : EIATTR_REGCOUNT
	.align		4
        /*0000*/ 	.byte	0x04, 0x2f
        /*0002*/ 	.short	(.L_1 - .L_0)
	.align		4
.L_0:
        /*0004*/ 	.word	index@(_Z17compute_ax_plus_yPii)
        /*0008*/ 	.word	0x0000000a


	//----- nvinfo : EIATTR_FRAME_SIZE
	.align		4
.L_1:
        /*000c*/ 	.byte	0x04, 0x11
        /*000e*/ 	.short	(.L_3 - .L_2)
	.align		4
.L_2:
        /*0010*/ 	.word	index@(_Z17compute_ax_plus_yPii)
        /*0014*/ 	.word	0x00000000


	//----- nvinfo : EIATTR_MIN_STACK_SIZE
	.align		4
.L_3:
        /*0018*/ 	.byte	0x04, 0x12
        /*001a*/ 	.short	(.L_5 - .L_4)
	.align		4
.L_4:
        /*001c*/ 	.word	index@(_Z17compute_ax_plus_yPii)
        /*0020*/ 	.word	0x00000000
.L_5:


//--------------------- .nv.compat                --------------------------
	.section	.nv.compat,"",@"SHT_CUDA_COMPAT_INFO"
	.align	4
        /*0000*/ 	.byte	0x02, 0x09, 0x00, 0x00, 0x02, 0x02, 0x01, 0x00, 0x02, 0x05, 0x05, 0x00, 0x03, 0x07, 0x01, 0x01
        /*0010*/ 	.byte	0x02, 0x03, 0x00, 0x00, 0x02, 0x06, 0x01, 0x00, 0x04, 0x0b, 0x08, 0x00, 0x09, 0x00, 0x00, 0x00
        /*0020*/ 	.byte	0x00, 0x00, 0x00, 0x00


//--------------------- .nv.info._Z17compute_ax_plus_yPii --------------------------
	.section	.nv.info._Z17compute_ax_plus_yPii,"",@"SHT_CUDA_INFO"
	.sectionflags	@""
	.align	4


	//----- nvinfo : EIATTR_CUDA_API_VERSION
	.align		4
        /*0000*/ 	.byte	0x04, 0x37
        /*0002*/ 	.short	(.L_7 - .L_6)
.L_6:
        /*0004*/ 	.word	0x00000082


	//----- nvinfo : EIATTR_KPARAM_INFO
	.align		4
.L_7:
        /*0008*/ 	.byte	0x04, 0x17
        /*000a*/ 	.short	(.L_9 - .L_8)
.L_8:
        /*000c*/ 	.word	0x00000000
        /*0010*/ 	.short	0x0001
        /*0012*/ 	.short	0x0008
        /*0014*/ 	.byte	0x00, 0xf0, 0x11, 0x00


	//----- nvinfo : EIATTR_KPARAM_INFO
	.align		4
.L_9:
        /*0018*/ 	.byte	0x04, 0x17
        /*001a*/ 	.short	(.L_11 - .L_10)
.L_10:
        /*001c*/ 	.word	0x00000000
        /*0020*/ 	.short	0x0000
        /*0022*/ 	.short	0x0000
        /*0024*/ 	.byte	0x00, 0xf5, 0x21, 0x00


	//----- nvinfo : EIATTR_SPARSE_MMA_MASK
	.align		4
.L_11:
        /*0028*/ 	.byte	0x03, 0x50
        /*002a*/ 	.short	0x0000


	//----- nvinfo : EIATTR_MAXREG_COUNT
	.align		4
        /*002c*/ 	.byte	0x03, 0x1b
        /*002e*/ 	.short	0x00ff


	//----- nvinfo : EIATTR_MERCURY_ISA_VERSION
	.align		4
        /*0030*/ 	.byte	0x03, 0x5f
        /*0032*/ 	.short	0x0101


	//----- nvinfo : EIATTR_VRC_CTA_INIT_COUNT
	.align		4
        /*0034*/ 	.byte	0x02, 0x4a
	.zero		1
	.zero		1


	//----- nvinfo : EIATTR_EXIT_INSTR_OFFSETS
	.align		4
        /*0038*/ 	.byte	0x04, 0x1c
        /*003a*/ 	.short	(.L_13 - .L_12)


	//   ....[0]....
.L_12:
        /*003c*/ 	.word	0x000000b0


	//----- nvinfo : EIATTR_CBANK_PARAM_SIZE
	.align		4
.L_13:
        /*0040*/ 	.byte	0x03, 0x19
        /*0042*/ 	.short	0x000c


	//----- nvinfo : EIATTR_PARAM_CBANK
	.align		4
        /*0044*/ 	.byte	0x04, 0x0a
        /*0046*/ 	.short	(.L_15 - .L_14)
	.align		4
.L_14:
        /*0048*/ 	.word	index@(.nv.constant0._Z17compute_ax_plus_yPii)
        /*004c*/ 	.short	0x0380
        /*004e*/ 	.short	0x000c


	//----- nvinfo : EIATTR_SW_WAR
	.align		4
.L_15:
        /*0050*/ 	.byte	0x04, 0x36
        /*0052*/ 	.short	(.L_17 - .L_16)
.L_16:
        /*0054*/ 	.word	0x00000008
.L_17:


//--------------------- .nv.callgraph             --------------------------
	.section	.nv.callgraph,"",@"SHT_CUDA_CALLGRAPH"
	.align	4
	.sectionentsize	8
	.align		4
        /*0000*/ 	.word	0x00000000
	.align		4
        /*0004*/ 	.word	0xffffffff
	.align		4
        /*0008*/ 	.word	0x00000000
	.align		4
        /*000c*/ 	.word	0xfffffffe
	.align		4
        /*0010*/ 	.word	0x00000000
	.align		4
        /*0014*/ 	.word	0xfffffffd
	.align		4
        /*0018*/ 	.word	0x00000000
	.align		4
        /*001c*/ 	.word	0xfffffffc


//--------------------- .text._Z17compute_ax_plus_yPii --------------------------
	.section	.text._Z17compute_ax_plus_yPii,"ax",@progbits
	.align	128
        .global         _Z17compute_ax_plus_yPii
        .type           _Z17compute_ax_plus_yPii,@function
        .size           _Z17compute_ax_plus_yPii,(.L_x_1 - _Z17compute_ax_plus_yPii)
        .other          _Z17compute_ax_plus_yPii,@"STO_CUDA_ENTRY STV_DEFAULT"
_Z17compute_ax_plus_yPii:
.text._Z17compute_ax_plus_yPii:
[----:B------:R-:W-:Y:S01]  /*0000*/  LDC R1, c[0x0][0x37c] ;  /* 0x0000df00ff017b82 */ /* 0x000fe20000000800 */
[----:B------:R-:W0:Y:S07]  /*0010*/  S2R R7, SR_TID.X ;  /* 0x0000000000077919 */ /* 0x000e2e0000002100 */
[----:B------:R-:W0:Y:S01]  /*0020*/  S2UR UR6, SR_CTAID.X ;  /* 0x00000000000679c3 */ /* 0x000e220000002500 */
[----:B------:R-:W1:Y:S07]  /*0030*/  LDCU.64 UR4, c[0x0][0x358] ;  /* 0x00006b00ff0477ac */ /* 0x000e6e0008000a00 */
[----:B------:R-:W0:Y:S08]  /*0040*/  LDC R0, c[0x0][0x360] ;  /* 0x0000d800ff007b82 */ /* 0x000e300000000800 */
[----:B------:R-:W2:Y:S08]  /*0050*/  LDC R4, c[0x0][0x388] ;  /* 0x0000e200ff047b82 */ /* 0x000eb00000000800 */
[----:B------:R-:W3:Y:S01]  /*0060*/  LDC.64 R2, c[0x0][0x380] ;  /* 0x0000e000ff027b82 */ /* 0x000ee20000000a00 */
[----:B0-----:R-:W-:-:S02]  /*0070*/  IMAD R5, R0, UR6, R7 ;  /* 0x0000000600057c24 */ /* 0x001fc4000f8e0207 */
[----:B--2---:R-:W-:Y:S02]  /*0080*/  IMAD R7, R7, R4, UR6 ;  /* 0x0000000607077e24 */ /* 0x004fe4000f8e0204 */
[----:B---3--:R-:W-:-:S05]  /*0090*/  IMAD.WIDE R2, R5, 0x4, R2 ;  /* 0x0000000405027825 */ /* 0x008fca00078e0202 */
[----:B-1----:R-:W-:Y:S01]  /*00a0*/  STG.E desc[UR4][R2.64], R7 ;  /* 0x0000000702007986 */ /* 0x002fe2000c101904 */
[----:B------:R-:W-:Y:S05]  /*00b0*/  EXIT ;  /* 0x000000000000794d */ /* 0x000fea0003800000 */
.L_x_0:
[----:B------:R-:W-:-:S00]  /*00c0*/  BRA `(.L_x_0) ;  /* 0xfffffffc00fc7947 */ /* 0x000fc0000383ffff */
[----:B------:R-:W-:-:S00]  /*00d0*/  NOP ;  /* 0x0000000000007918 */ /* 0x000fc00000000000 */
        /* <DEDUP_REMOVED lines=10> */
.L_x_1:


//--------------------- .nv.shared.reserved.0     --------------------------
	.section	.nv.shared.reserved.0,"aw",@nobits
	.weak		__nv_reservedSMEM_offset_0_alias
	.size		__nv_reservedSMEM_offset_0_alias, 0, 64
	.other		__nv_reservedSMEM_offset_0_alias,@"STO_CUDA_RESERVED_SHARED STV_DEFAULT"
__nv_reservedSMEM_offset_0_alias:
	.zero		0
	.zero		64


//--------------------- .nv.constant0._Z17compute_ax_plus_yPii --------------------------
	.section	.nv.constant0._Z17compute_ax_plus_yPii,"a",@progbits
	.sectionflags	@""
	.align	4
.nv.constant0._Z17compute_ax_plus_yPii:
	.zero		908


//--------------------- SYMBOLS --------------------------

	.type		.nv.reservedSmem.offset0,@object
	.size		.nv.reservedSmem.offset0,0x4
